	.headerflags	@"EF_CUDA_TEXMODE_UNIFIED EF_CUDA_64BIT_ADDRESS EF_CUDA_ACCELERATORS EF_CUDA_SM90 EF_CUDA_VIRTUAL_SM(EF_CUDA_SM90)"
	.elftype	@"ET_EXEC"


//--------------------- .nv.info                  --------------------------
	.section	.nv.info,"",@"SHT_CUDA_INFO"
	.align	4


	//----- nvinfo : EIATTR_REGCOUNT
	.align		4
        /*0000*/ 	.byte	0x04, 0x2f
        /*0002*/ 	.short	(.L_3 - .L_2)
	.align		4
.L_2:
        /*0004*/ 	.word	index@(triton_poi_fused__native_batch_norm_legit_no_training__prelu_kernel_add_convolution_2)
        /*0008*/ 	.word	0x0000001f


	//----- nvinfo : EIATTR_MIN_STACK_SIZE
	.align		4
.L_3:
        /*000c*/ 	.byte	0x04, 0x12
        /*000e*/ 	.short	(.L_5 - .L_4)
	.align		4
.L_4:
        /*0010*/ 	.word	index@(triton_poi_fused__native_batch_norm_legit_no_training__prelu_kernel_add_convolution_2)
        /*0014*/ 	.word	0x00000000


	//----- nvinfo : EIATTR_FRAME_SIZE
	.align		4
.L_5:
        /*0018*/ 	.byte	0x04, 0x11
        /*001a*/ 	.short	(.L_7 - .L_6)
	.align		4
.L_6:
        /*001c*/ 	.word	index@(triton_poi_fused__native_batch_norm_legit_no_training__prelu_kernel_add_convolution_2)
        /*0020*/ 	.word	0x00000000


	//----- nvinfo : EIATTR_MIN_STACK_SIZE
	.align		4
.L_7:
        /*0024*/ 	.byte	0x04, 0x12
        /*0026*/ 	.short	(.L_9 - .L_8)
	.align		4
.L_8:
        /*0028*/ 	.word	index@(triton_poi_fused__native_batch_norm_legit_no_training__prelu_kernel_add_convolution_2)
        /*002c*/ 	.word	0x00000000
.L_9:


//--------------------- .nv.info.triton_poi_fused__native_batch_norm_legit_no_training__prelu_kernel_add_convolution_2 --------------------------
	.section	.nv.info.triton_poi_fused__native_batch_norm_legit_no_training__prelu_kernel_add_convolution_2,"",@"SHT_CUDA_INFO"
	.sectionflags	@""
	.align	4


	//----- nvinfo : EIATTR_CUDA_API_VERSION
	.align		4
        /*0000*/ 	.byte	0x04, 0x37
        /*0002*/ 	.short	(.L_11 - .L_10)
.L_10:
        /*0004*/ 	.word	0x0000007c


	//----- nvinfo : EIATTR_KPARAM_INFO
	.align		4
.L_11:
        /*0008*/ 	.byte	0x04, 0x17
        /*000a*/ 	.short	(.L_13 - .L_12)
.L_12:
        /*000c*/ 	.word	0x00000000
        /*0010*/ 	.short	0x0009
        /*0012*/ 	.short	0x0048
        /*0014*/ 	.byte	0x00, 0xf0, 0x11, 0x00


	//----- nvinfo : EIATTR_KPARAM_INFO
	.align		4
.L_13:
        /*0018*/ 	.byte	0x04, 0x17
        /*001a*/ 	.short	(.L_15 - .L_14)
.L_14:
        /*001c*/ 	.word	0x00000000
        /*0020*/ 	.short	0x0008
        /*0022*/ 	.short	0x0040
        /*0024*/ 	.byte	0x00, 0xf4, 0x21, 0x00


	//----- nvinfo : EIATTR_KPARAM_INFO
	.align		4
.L_15:
        /*0028*/ 	.byte	0x04, 0x17
        /*002a*/ 	.short	(.L_17 - .L_16)
.L_16:
        /*002c*/ 	.word	0x00000000
        /*0030*/ 	.short	0x0007
        /*0032*/ 	.short	0x0038
        /*0034*/ 	.byte	0x00, 0xf4, 0x21, 0x00


	//----- nvinfo : EIATTR_KPARAM_INFO
	.align		4
.L_17:
        /*0038*/ 	.byte	0x04, 0x17
        /*003a*/ 	.short	(.L_19 - .L_18)
.L_18:
        /*003c*/ 	.word	0x00000000
        /*0040*/ 	.short	0x0006
        /*0042*/ 	.short	0x0030
        /*0044*/ 	.byte	0x00, 0xf4, 0x21, 0x00


	//----- nvinfo : EIATTR_KPARAM_INFO
	.align		4
.L_19:
        /*0048*/ 	.byte	0x04, 0x17
        /*004a*/ 	.short	(.L_21 - .L_20)
.L_20:
        /*004c*/ 	.word	0x00000000
        /*0050*/ 	.short	0x0005
        /*0052*/ 	.short	0x0028
        /*0054*/ 	.byte	0x00, 0xf4, 0x21, 0x00


	//----- nvinfo : EIATTR_KPARAM_INFO
	.align		4
.L_21:
        /*0058*/ 	.byte	0x04, 0x17
        /*005a*/ 	.short	(.L_23 - .L_22)
.L_22:
        /*005c*/ 	.word	0x00000000
        /*0060*/ 	.short	0x0004
        /*0062*/ 	.short	0x0020
        /*0064*/ 	.byte	0x00, 0xf4, 0x21, 0x00


	//----- nvinfo : EIATTR_KPARAM_INFO
	.align		4
.L_23:
        /*0068*/ 	.byte	0x04, 0x17
        /*006a*/ 	.short	(.L_25 - .L_24)
.L_24:
        /*006c*/ 	.word	0x00000000
        /*0070*/ 	.short	0x0003
        /*0072*/ 	.short	0x0018
        /*0074*/ 	.byte	0x00, 0xf4, 0x21, 0x00


	//----- nvinfo : EIATTR_KPARAM_INFO
	.align		4
.L_25:
        /*0078*/ 	.byte	0x04, 0x17
        /*007a*/ 	.short	(.L_27 - .L_26)
.L_26:
        /*007c*/ 	.word	0x00000000
        /*0080*/ 	.short	0x0002
        /*0082*/ 	.short	0x0010
        /*0084*/ 	.byte	0x00, 0xf4, 0x21, 0x00


	//----- nvinfo : EIATTR_KPARAM_INFO
	.align		4
.L_27:
        /*0088*/ 	.byte	0x04, 0x17
        /*008a*/ 	.short	(.L_29 - .L_28)
.L_28:
        /*008c*/ 	.word	0x00000000
        /*0090*/ 	.short	0x0001
        /*0092*/ 	.short	0x0008
        /*0094*/ 	.byte	0x00, 0xf4, 0x21, 0x00


	//----- nvinfo : EIATTR_KPARAM_INFO
	.align		4
.L_29:
        /*0098*/ 	.byte	0x04, 0x17
        /*009a*/ 	.short	(.L_31 - .L_30)
.L_30:
        /*009c*/ 	.word	0x00000000
        /*00a0*/ 	.short	0x0000
        /*00a2*/ 	.short	0x0000
        /*00a4*/ 	.byte	0x00, 0xf4, 0x21, 0x00


	//----- nvinfo : EIATTR_SPARSE_MMA_MASK
	.align		4
.L_31:
        /*00a8*/ 	.byte	0x03, 0x50
        /*00aa*/ 	.short	0x0000


	//----- nvinfo : EIATTR_MAXREG_COUNT
	.align		4
        /*00ac*/ 	.byte	0x03, 0x1b
        /*00ae*/ 	.short	0x00ff


	//----- nvinfo : EIATTR_EXIT_INSTR_OFFSETS
	.align		4
        /*00b0*/ 	.byte	0x04, 0x1c
        /*00b2*/ 	.short	(.L_33 - .L_32)


	//   ....[0]....
.L_32:
        /*00b4*/ 	.word	0x000005a0


	//   ....[1]....
        /*00b8*/ 	.word	0x000005c0


	//----- nvinfo : EIATTR_REQNTID
	.align		4
.L_33:
        /*00bc*/ 	.byte	0x04, 0x10
        /*00be*/ 	.short	(.L_35 - .L_34)
.L_34:
        /*00c0*/ 	.word	0x00000020
        /*00c4*/ 	.word	0x00000001
        /*00c8*/ 	.word	0x00000001


	//----- nvinfo : EIATTR_CBANK_PARAM_SIZE
	.align		4
.L_35:
        /*00cc*/ 	.byte	0x03, 0x19
        /*00ce*/ 	.short	0x004c


	//----- nvinfo : EIATTR_PARAM_CBANK
	.align		4
        /*00d0*/ 	.byte	0x04, 0x0a
        /*00d2*/ 	.short	(.L_37 - .L_36)
	.align		4
.L_36:
        /*00d4*/ 	.word	index@(.nv.constant0.triton_poi_fused__native_batch_norm_legit_no_training__prelu_kernel_add_convolution_2)
        /*00d8*/ 	.short	0x0210
        /*00da*/ 	.short	0x004c


	//----- nvinfo : EIATTR_SW_WAR
	.align		4
.L_37:
        /*00dc*/ 	.byte	0x04, 0x36
        /*00de*/ 	.short	(.L_39 - .L_38)
.L_38:
        /*00e0*/ 	.word	0x00000008
.L_39:


//--------------------- .nv.callgraph             --------------------------
	.section	.nv.callgraph,"",@"SHT_CUDA_CALLGRAPH"
	.align	4
	.sectionentsize	8
	.align		4
        /*0000*/ 	.word	0x00000000
	.align		4
        /*0004*/ 	.word	0xffffffff
	.align		4
        /*0008*/ 	.word	0x00000000
	.align		4
        /*000c*/ 	.word	0xfffffffe
	.align		4
        /*0010*/ 	.word	0x00000000
	.align		4
        /*0014*/ 	.word	0xfffffffd
	.align		4
        /*0018*/ 	.word	0x00000000
	.align		4
        /*001c*/ 	.word	0xfffffffc


//--------------------- .nv.constant4             --------------------------
	.section	.nv.constant4,"a",@progbits
	.align	8
	.align		8
.nv.constant4:
        /*0000*/ 	.dword	_$_str
	.align		8
        /*0008*/ 	.dword	_$_str_$_2


//--------------------- .text.triton_poi_fused__native_batch_norm_legit_no_training__prelu_kernel_add_convolution_2 --------------------------
	.section	.text.triton_poi_fused__native_batch_norm_legit_no_training__prelu_kernel_add_convolution_2,"ax",@progbits
	.align	128
        .global         triton_poi_fused__native_batch_norm_legit_no_training__prelu_kernel_add_convolution_2
        .type           triton_poi_fused__native_batch_norm_legit_no_training__prelu_kernel_add_convolution_2,@function
        .size           triton_poi_fused__native_batch_norm_legit_no_training__prelu_kernel_add_convolution_2,(.L_x_1 - triton_poi_fused__native_batch_norm_legit_no_training__prelu_kernel_add_convolution_2)
        .other          triton_poi_fused__native_batch_norm_legit_no_training__prelu_kernel_add_convolution_2,@"STO_CUDA_ENTRY STV_DEFAULT"
triton_poi_fused__native_batch_norm_legit_no_training__prelu_kernel_add_convolution_2:
.text.triton_poi_fused__native_batch_norm_legit_no_training__prelu_kernel_add_convolution_2:
[----:B------:R-:W0:Y:S01]  /*0000*/  LDC R1, c[0x0][0x28] ;  /* 0x00000a00ff017b82 */ /* 0x000e220000000800 */
[----:B------:R-:W1:Y:S01]  /*0010*/  S2R R0, SR_TID.X ;  /* 0x0000000000007919 */ /* 0x000e620000002100 */
[----:B------:R-:W-:Y:S02]  /*0020*/  CS2R R22, SRZ ;  /* 0x0000000000167805 */ /* 0x000fe4000001ff00 */
[----:B------:R-:W-:Y:S01]  /*0030*/  CS2R R24, SRZ ;  /* 0x0000000000187805 */ /* 0x000fe2000001ff00 */
[----:B------:R-:W-:Y:S01]  /*0040*/  ULDC.64 UR4, c[0x0][0x208] ;  /* 0x0000820000047ab9 */ /* 0x000fe20000000a00 */
[----:B------:R-:W2:Y:S02]  /*0050*/  S2R R3, SR_CTAID.X ;  /* 0x0000000000037919 */ /* 0x000ea40000002500 */
[----:B------:R-:W3:Y:S08]  /*0060*/  LDC.64 R8, c[0x0][0x220] ;  /* 0x00008800ff087b82 */ /* 0x000ef00000000a00 */
[----:B------:R-:W4:Y:S08]  /*0070*/  LDC.64 R6, c[0x0][0x210] ;  /* 0x00008400ff067b82 */ /* 0x000f300000000a00 */
[----:B------:R-:W5:Y:S08]  /*0080*/  LDC.64 R10, c[0x0][0x228] ;  /* 0x00008a00ff0a7b82 */ /* 0x000f700000000a00 */
[----:B------:R-:W3:Y:S01]  /*0090*/  LDC.64 R12, c[0x0][0x230] ;  /* 0x00008c00ff0c7b82 */ /* 0x000ee20000000a00 */
[----:B-1----:R-:W-:-:S02]  /*00a0*/  SHF.L.U32 R0, R0, 0x1, RZ ;  /* 0x0000000100007819 */ /* 0x002fc400000006ff */
[----:B--2---:R-:W-:-:S05]  /*00b0*/  SHF.R.S32.HI R5, RZ, 0x19, R3 ;  /* 0x00000019ff057819 */ /* 0x004fca0000011403 */
[----:B------:R-:W1:Y:S01]  /*00c0*/  LDC.64 R14, c[0x0][0x240] ;  /* 0x00009000ff0e7b82 */ /* 0x000e620000000a00 */
[----:B------:R-:W-:Y:S02]  /*00d0*/  LOP3.LUT R0, R0, 0x3e, RZ, 0xc0, !PT ;  /* 0x0000003e00007812 */ /* 0x000fe400078ec0ff */
[----:B------:R-:W-:Y:S02]  /*00e0*/  SGXT R5, R5, 0x1 ;  /* 0x000000010505781a */ /* 0x000fe40000000200 */
[----:B------:R-:W-:-:S03]  /*00f0*/  LEA R0, R3, R0, 0x6 ;  /* 0x0000000003007211 */ /* 0x000fc600078e30ff */
[----:B------:R-:W2:Y:S01]  /*0100*/  LDC.64 R2, c[0x0][0x238] ;  /* 0x00008e00ff027b82 */ /* 0x000ea20000000a00 */
[----:B------:R-:W-:Y:S02]  /*0110*/  LEA.HI R5, R5, R0, RZ, 0x2 ;  /* 0x0000000005057211 */ /* 0x000fe400078f10ff */
[----:B------:R-:W-:Y:S02]  /*0120*/  ISETP.GE.AND P0, PT, R0, 0x40, PT ;  /* 0x000000400000780c */ /* 0x000fe40003f06270 */
[----:B------:R-:W-:-:S03]  /*0130*/  SHF.R.S32.HI R5, RZ, 0x2, R5 ;  /* 0x00000002ff057819 */ /* 0x000fc60000011405 */
[----:B------:R-:W1:Y:S01]  /*0140*/  LDC.64 R16, c[0x0][0x248] ;  /* 0x00009200ff107b82 */ /* 0x000e620000000a00 */
[----:B------:R-:W-:-:S04]  /*0150*/  LEA.HI R4, R5, R5, RZ, 0x2 ;  /* 0x0000000505047211 */ /* 0x000fc800078f10ff */
[----:B------:R-:W-:-:S04]  /*0160*/  LOP3.LUT R4, R4, 0xfffffffc, RZ, 0xc0, !PT ;  /* 0xfffffffc04047812 */ /* 0x000fc800078ec0ff */
[----:B------:R-:W-:-:S05]  /*0170*/  IADD3 R19, R5, -R4, RZ ;  /* 0x8000000405137210 */ /* 0x000fca0007ffe0ff */
[----:B--2---:R-:W-:-:S05]  /*0180*/  IMAD.WIDE R2, R19, 0x4, R2 ;  /* 0x0000000413027825 */ /* 0x004fca00078e0202 */
[----:B------:R-:W2:Y:S04]  /*0190*/  @!P0 LDG.E.EL R22, desc[UR4][R2.64] ;  /* 0x0000000402168981 */ /* 0x000ea8000c2e1900 */
[----:B------:R4:W2:Y:S01]  /*01a0*/  @!P0 LDG.E.EL R24, desc[UR4][R2.64] ;  /* 0x0000000402188981 */ /* 0x0008a2000c2e1900 */
[----:B------:R-:W-:Y:S01]  /*01b0*/  HFMA2.MMA R18, -RZ, RZ, 0, 0 ;  /* 0x00000000ff127435 */ /* 0x000fe200000001ff */
[----:B------:R-:W-:Y:S02]  /*01c0*/  CS2R R20, SRZ ;  /* 0x0000000000147805 */ /* 0x000fe4000001ff00 */
[----:B------:R-:W-:Y:S01]  /*01d0*/  CS2R R4, SRZ ;  /* 0x0000000000047805 */ /* 0x000fe2000001ff00 */
[----:B---3--:R-:W-:-:S04]  /*01e0*/  IMAD.WIDE R8, R19, 0x4, R8 ;  /* 0x0000000413087825 */ /* 0x008fc800078e0208 */
[C---:B-----5:R-:W-:Y:S01]  /*01f0*/  IMAD.WIDE R10, R0.reuse, 0x4, R10 ;  /* 0x00000004000a7825 */ /* 0x060fe200078e020a */
[----:B------:R-:W3:Y:S03]  /*0200*/  @!P0 LDG.E.EL R21, desc[UR4][R8.64] ;  /* 0x0000000408158981 */ /* 0x000ee6000c2e1900 */
[----:B----4-:R-:W-:Y:S01]  /*0210*/  IMAD.WIDE R2, R0, 0x4, R6 ;  /* 0x0000000400027825 */ /* 0x010fe200078e0206 */
[----:B------:R-:W-:Y:S01]  /*0220*/  CS2R R6, SRZ ;  /* 0x0000000000067805 */ /* 0x000fe2000001ff00 */
[----:B------:R1:W4:Y:S04]  /*0230*/  @!P0 LDG.E.EL R18, desc[UR4][R8.64] ;  /* 0x0000000408128981 */ /* 0x000328000c2e1900 */
[----:B------:R-:W4:Y:S01]  /*0240*/  @!P0 LDG.E.64 R4, desc[UR4][R2.64] ;  /* 0x0000000402048981 */ /* 0x000f22000c1e1b00 */
[----:B0-----:R-:W-:Y:S01]  /*0250*/  IMAD.WIDE R12, R19, 0x4, R12 ;  /* 0x00000004130c7825 */ /* 0x001fe200078e020c */
[----:B------:R-:W-:-:S02]  /*0260*/  HFMA2.MMA R26, -RZ, RZ, 0, 0 ;  /* 0x00000000ff1a7435 */ /* 0x000fc400000001ff */
[----:B------:R-:W5:Y:S01]  /*0270*/  @!P0 LDG.E.64 R6, desc[UR4][R10.64] ;  /* 0x000000040a068981 */ /* 0x000f62000c1e1b00 */
[----:B-1----:R-:W-:-:S03]  /*0280*/  IMAD.WIDE R8, R19, 0x4, R14 ;  /* 0x0000000413087825 */ /* 0x002fc600078e020e */
[----:B------:R-:W3:Y:S01]  /*0290*/  @!P0 LDG.E.EL R23, desc[UR4][R12.64] ;  /* 0x000000040c178981 */ /* 0x000ee2000c2e1900 */
[----:B------:R-:W-:Y:S01]  /*02a0*/  MOV R28, RZ ;  /* 0x000000ff001c7202 */ /* 0x000fe20000000f00 */
[----:B------:R-:W-:Y:S02]  /*02b0*/  IMAD.WIDE R14, R19, 0x4, R16 ;  /* 0x00000004130e7825 */ /* 0x000fe400078e0210 */
[----:B------:R-:W3:Y:S01]  /*02c0*/  @!P0 LDG.E.EL R20, desc[UR4][R12.64] ;  /* 0x000000040c148981 */ /* 0x000ee2000c2e1900 */
[----:B------:R-:W-:Y:S01]  /*02d0*/  MOV R19, RZ ;  /* 0x000000ff00137202 */ /* 0x000fe20000000f00 */
[----:B------:R-:W0:Y:S02]  /*02e0*/  LDC.64 R16, c[0x0][0x250] ;  /* 0x00009400ff107b82 */ /* 0x000e240000000a00 */
[----:B------:R-:W3:Y:S04]  /*02f0*/  @!P0 LDG.E.EL R25, desc[UR4][R8.64] ;  /* 0x0000000408198981 */ /* 0x000ee8000c2e1900 */
[----:B------:R1:W3:Y:S04]  /*0300*/  @!P0 LDG.E.EL R19, desc[UR4][R8.64] ;  /* 0x0000000408138981 */ /* 0x0002e8000c2e1900 */
[----:B------:R-:W3:Y:S04]  /*0310*/  @!P0 LDG.E.EL R26, desc[UR4][R14.64] ;  /* 0x000000040e1a8981 */ /* 0x000ee8000c2e1900 */
[----:B------:R-:W3:Y:S04]  /*0320*/  @!P0 LDG.E.EL R28, desc[UR4][R14.64] ;  /* 0x000000040e1c8981 */ /* 0x000ee8000c2e1900 */
[----:B0-----:R-:W5:Y:S01]  /*0330*/  LDG.E R16, desc[UR4][R16.64] ;  /* 0x0000000410107981 */ /* 0x001f62000c1e1900 */
[----:B-1----:R-:W-:Y:S01]  /*0340*/  HFMA2.MMA R8, -RZ, RZ, 1.625, 0 ;  /* 0x3e800000ff087435 */ /* 0x002fe200000001ff */
[----:B--2---:R-:W-:Y:S01]  /*0350*/  FADD R22, R22, 9.9999997473787516356e-06 ;  /* 0x3727c5ac16167421 */ /* 0x004fe20000000000 */
[----:B------:R-:W-:-:S03]  /*0360*/  FADD R24, R24, 9.9999997473787516356e-06 ;  /* 0x3727c5ac18187421 */ /* 0x000fc60000000000 */
[----:B------:R-:W0:Y:S08]  /*0370*/  MUFU.SQRT R10, R22 ;  /* 0x00000016000a7308 */ /* 0x000e300000002000 */
[----:B------:R-:W1:Y:S01]  /*0380*/  MUFU.SQRT R11, R24 ;  /* 0x00000018000b7308 */ /* 0x000e620000002000 */
[C---:B0-----:R-:W-:Y:S02]  /*0390*/  FSETP.GT.AND P1, PT, R10.reuse, 8.50705917302346158658e+37, PT ;  /* 0x7e8000000a00780b */ /* 0x041fe40003f24000 */
[----:B------:R-:W-:-:S02]  /*03a0*/  FSETP.GEU.AND P3, PT, R10, 1.175494350822287508e-38, PT ;  /* 0x008000000a00780b */ /* 0x000fc40003f6e000 */
[C---:B-1----:R-:W-:Y:S02]  /*03b0*/  FSETP.GT.AND P2, PT, R11.reuse, 8.50705917302346158658e+37, PT ;  /* 0x7e8000000b00780b */ /* 0x042fe40003f44000 */
[----:B------:R-:W-:-:S07]  /*03c0*/  FSETP.GEU.AND P4, PT, R11, 1.175494350822287508e-38, PT ;  /* 0x008000000b00780b */ /* 0x000fce0003f8e000 */
[----:B------:R-:W-:-:S04]  /*03d0*/  @P1 FMUL R10, R10, 0.25 ;  /* 0x3e8000000a0a1820 */ /* 0x000fc80000400000 */
[----:B------:R-:W-:Y:S01]  /*03e0*/  @!P3 FMUL R10, R10, 16777216 ;  /* 0x4b8000000a0ab820 */ /* 0x000fe20000400000 */
[----:B------:R-:W-:-:S04]  /*03f0*/  @P2 FMUL R11, R11, 0.25 ;  /* 0x3e8000000b0b2820 */ /* 0x000fc80000400000 */
[----:B------:R-:W-:Y:S01]  /*0400*/  @!P4 FMUL R11, R11, 16777216 ;  /* 0x4b8000000b0bc820 */ /* 0x000fe20000400000 */
[----:B------:R-:W0:Y:S01]  /*0410*/  MUFU.RCP R10, R10 ;  /* 0x0000000a000a7308 */ /* 0x000e220000001000 */
[----:B------:R-:W-:-:S07]  /*0420*/  FSEL R9, R8, 1, P1 ;  /* 0x3f80000008097808 */ /* 0x000fce0000800000 */
[----:B------:R-:W1:Y:S01]  /*0430*/  MUFU.RCP R11, R11 ;  /* 0x0000000b000b7308 */ /* 0x000e620000001000 */
[----:B------:R-:W-:Y:S01]  /*0440*/  FSEL R8, R8, 1, P2 ;  /* 0x3f80000008087808 */ /* 0x000fe20001000000 */
[----:B----4-:R-:W-:Y:S01]  /*0450*/  FADD R18, R18, R5 ;  /* 0x0000000512127221 */ /* 0x010fe20000000000 */
[----:B---3--:R-:W-:Y:S01]  /*0460*/  FADD R21, R21, R4 ;  /* 0x0000000415157221 */ /* 0x008fe20000000000 */
[----:B------:R-:W-:Y:S01]  /*0470*/  @!P3 FMUL R9, R9, 16777216 ;  /* 0x4b8000000909b820 */ /* 0x000fe20000400000 */
[----:B------:R-:W2:Y:S01]  /*0480*/  LDC.64 R4, c[0x0][0x218] ;  /* 0x00008600ff047b82 */ /* 0x000ea20000000a00 */
[----:B------:R-:W-:Y:S01]  /*0490*/  @!P4 FMUL R8, R8, 16777216 ;  /* 0x4b8000000808c820 */ /* 0x000fe20000400000 */
[----:B-----5:R-:W-:Y:S01]  /*04a0*/  FADD R7, R18, R7 ;  /* 0x0000000712077221 */ /* 0x020fe20000000000 */
[----:B------:R-:W-:Y:S01]  /*04b0*/  FADD R6, R21, R6 ;  /* 0x0000000615067221 */ /* 0x000fe20000000000 */
[----:B0-----:R-:W-:Y:S02]  /*04c0*/  FMUL R10, R10, R9 ;  /* 0x000000090a0a7220 */ /* 0x001fe40000400000 */
[----:B------:R-:W-:Y:S01]  /*04d0*/  FADD R20, R7, -R20 ;  /* 0x8000001407147221 */ /* 0x000fe20000000000 */
[----:B------:R-:W-:Y:S01]  /*04e0*/  FADD R23, R6, -R23 ;  /* 0x8000001706177221 */ /* 0x000fe20000000000 */
[----:B-1----:R-:W-:-:S03]  /*04f0*/  FMUL R11, R11, R8 ;  /* 0x000000080b0b7220 */ /* 0x002fc60000400000 */
[----:B------:R-:W-:Y:S01]  /*0500*/  FMUL R23, R23, R10 ;  /* 0x0000000a17177220 */ /* 0x000fe20000400000 */
[----:B------:R-:W-:-:S03]  /*0510*/  FMUL R11, R20, R11 ;  /* 0x0000000b140b7220 */ /* 0x000fc60000400000 */
[----:B------:R-:W-:Y:S01]  /*0520*/  FFMA R10, R23, R19, R26 ;  /* 0x00000013170a7223 */ /* 0x000fe2000000001a */
[----:B------:R-:W-:-:S04]  /*0530*/  FFMA R11, R11, R25, R28 ;  /* 0x000000190b0b7223 */ /* 0x000fc8000000001c */
[----:B------:R-:W-:Y:S02]  /*0540*/  FSETP.GT.AND P1, PT, R10, RZ, PT ;  /* 0x000000ff0a00720b */ /* 0x000fe40003f24000 */
[----:B------:R-:W-:Y:S01]  /*0550*/  FSETP.GT.AND P2, PT, R11, RZ, PT ;  /* 0x000000ff0b00720b */ /* 0x000fe20003f44000 */
[----:B------:R0:W-:Y:S01]  /*0560*/  @!P0 STG.E.64 desc[UR4][R2.64], R6 ;  /* 0x0000000602008986 */ /* 0x0001e2000c101b04 */
[----:B--2---:R-:W-:-:S09]  /*0570*/  IMAD.WIDE R4, R0, 0x4, R4 ;  /* 0x0000000400047825 */ /* 0x004fd200078e0204 */
[C---:B------:R-:W-:Y:S02]  /*0580*/  @!P1 FMUL R10, R16.reuse, R10 ;  /* 0x0000000a100a9220 */ /* 0x040fe40000400000 */
[----:B------:R-:W-:Y:S01]  /*0590*/  @!P2 FMUL R11, R16, R11 ;  /* 0x0000000b100ba220 */ /* 0x000fe20000400000 */
[----:B0-----:R-:W-:Y:S06]  /*05a0*/  @P0 EXIT ;  /* 0x000000000000094d */ /* 0x001fec0003800000 */
[----:B------:R-:W-:Y:S01]  /*05b0*/  STG.E.64 desc[UR4][R4.64], R10 ;  /* 0x0000000a04007986 */ /* 0x000fe2000c101b04 */
[----:B------:R-:W-:Y:S05]  /*05c0*/  EXIT ;  /* 0x000000000000794d */ /* 0x000fea0003800000 */
.L_x_0:
[----:B------:R-:W-:-:S00]  /*05d0*/  BRA `(.L_x_0) ;  /* 0xfffffffc00fc7947 */ /* 0x000fc0000383ffff */
[----:B------:R-:W-:-:S00]  /*05e0*/  NOP ;  /* 0x0000000000007918 */ /* 0x000fc00000000000 */
        /* <DEDUP_REMOVED lines=9> */
.L_x_1:


//--------------------- .nv.global.init           --------------------------
	.section	.nv.global.init,"aw",@progbits
.nv.global.init:
	.type		_$_str,@object
	.size		_$_str,(_$_str_$_2 - _$_str)
_$_str:
        /*0000*/ 	.byte	0x5f, 0x5f, 0x43, 0x55, 0x44, 0x41, 0x5f, 0x46, 0x54, 0x5a, 0x00
	.type		_$_str_$_2,@object
	.size		_$_str_$_2,(.L_1 - _$_str_$_2)
_$_str_$_2:
        /*000b*/ 	.byte	0x5f, 0x5f, 0x43, 0x55, 0x44, 0x41, 0x5f, 0x50, 0x52, 0x45, 0x43, 0x5f, 0x53, 0x51, 0x52, 0x54
        /*001b*/ 	.byte	0x00
.L_1:


//--------------------- .nv.constant0.triton_poi_fused__native_batch_norm_legit_no_training__prelu_kernel_add_convolution_2 --------------------------
	.section	.nv.constant0.triton_poi_fused__native_batch_norm_legit_no_training__prelu_kernel_add_convolution_2,"a",@progbits
	.sectionflags	@""
	.align	4
.nv.constant0.triton_poi_fused__native_batch_norm_legit_no_training__prelu_kernel_add_convolution_2:
	.zero		604
